//
// Generated by NVIDIA NVVM Compiler
//
// Compiler Build ID: CL-36424714
// Cuda compilation tools, release 13.0, V13.0.88
// Based on NVVM 20.0.0
//

.version 9.0
.target sm_100
.address_size 64

	// .globl	_Z27transposedMatrixComputationPPaS0_S0_PPi

.visible .entry _Z27transposedMatrixComputationPPaS0_S0_PPi(
	.param .u64 .ptr .align 1 _Z27transposedMatrixComputationPPaS0_S0_PPi_param_0,
	.param .u64 .ptr .align 1 _Z27transposedMatrixComputationPPaS0_S0_PPi_param_1,
	.param .u64 .ptr .align 1 _Z27transposedMatrixComputationPPaS0_S0_PPi_param_2,
	.param .u64 .ptr .align 1 _Z27transposedMatrixComputationPPaS0_S0_PPi_param_3
)
{
	.reg .pred 	%p<4>;
	.reg .b16 	%rs<68>;
	.reg .b32 	%r<52>;
	.reg .b64 	%rd<255>;

	ld.param.u64 	%rd10, [_Z27transposedMatrixComputationPPaS0_S0_PPi_param_0];
	ld.param.u64 	%rd12, [_Z27transposedMatrixComputationPPaS0_S0_PPi_param_1];
	ld.param.u64 	%rd13, [_Z27transposedMatrixComputationPPaS0_S0_PPi_param_2];
	ld.param.u64 	%rd11, [_Z27transposedMatrixComputationPPaS0_S0_PPi_param_3];
	cvta.to.global.u64 	%rd1, %rd13;
	cvta.to.global.u64 	%rd2, %rd12;
	mov.b16 	%rs65, 0;
$L__BB0_1:
	and.b16  	%rs8, %rs65, 255;
	cvt.u64.u16 	%rd14, %rs65;
	and.b64  	%rd3, %rd14, 255;
	cvt.u32.u16 	%r1, %rs65;
	and.b32  	%r2, %r1, 255;
	mul.wide.u32 	%rd15, %r2, 8;
	add.s64 	%rd4, %rd1, %rd15;
	ld.global.u64 	%rd16, [%rd2];
	cvta.to.global.u64 	%rd17, %rd16;
	add.s64 	%rd18, %rd17, %rd3;
	ld.global.u8 	%rs9, [%rd18];
	ld.global.u64 	%rd19, [%rd4];
	cvta.to.global.u64 	%rd20, %rd19;
	st.global.u8 	[%rd20], %rs9;
	ld.global.u64 	%rd21, [%rd2+8];
	cvta.to.global.u64 	%rd22, %rd21;
	add.s64 	%rd23, %rd22, %rd3;
	ld.global.u8 	%rs10, [%rd23];
	ld.global.u64 	%rd24, [%rd4];
	cvta.to.global.u64 	%rd25, %rd24;
	st.global.u8 	[%rd25+1], %rs10;
	ld.global.u64 	%rd26, [%rd2+16];
	cvta.to.global.u64 	%rd27, %rd26;
	add.s64 	%rd28, %rd27, %rd3;
	ld.global.u8 	%rs11, [%rd28];
	ld.global.u64 	%rd29, [%rd4];
	cvta.to.global.u64 	%rd30, %rd29;
	st.global.u8 	[%rd30+2], %rs11;
	ld.global.u64 	%rd31, [%rd2+24];
	cvta.to.global.u64 	%rd32, %rd31;
	add.s64 	%rd33, %rd32, %rd3;
	ld.global.u8 	%rs12, [%rd33];
	ld.global.u64 	%rd34, [%rd4];
	cvta.to.global.u64 	%rd35, %rd34;
	st.global.u8 	[%rd35+3], %rs12;
	ld.global.u64 	%rd36, [%rd2+32];
	cvta.to.global.u64 	%rd37, %rd36;
	add.s64 	%rd38, %rd37, %rd3;
	ld.global.u8 	%rs13, [%rd38];
	ld.global.u64 	%rd39, [%rd4];
	cvta.to.global.u64 	%rd40, %rd39;
	st.global.u8 	[%rd40+4], %rs13;
	ld.global.u64 	%rd41, [%rd2+40];
	cvta.to.global.u64 	%rd42, %rd41;
	add.s64 	%rd43, %rd42, %rd3;
	ld.global.u8 	%rs14, [%rd43];
	ld.global.u64 	%rd44, [%rd4];
	cvta.to.global.u64 	%rd45, %rd44;
	st.global.u8 	[%rd45+5], %rs14;
	ld.global.u64 	%rd46, [%rd2+48];
	cvta.to.global.u64 	%rd47, %rd46;
	add.s64 	%rd48, %rd47, %rd3;
	ld.global.u8 	%rs15, [%rd48];
	ld.global.u64 	%rd49, [%rd4];
	cvta.to.global.u64 	%rd50, %rd49;
	st.global.u8 	[%rd50+6], %rs15;
	ld.global.u64 	%rd51, [%rd2+56];
	cvta.to.global.u64 	%rd52, %rd51;
	add.s64 	%rd53, %rd52, %rd3;
	ld.global.u8 	%rs16, [%rd53];
	ld.global.u64 	%rd54, [%rd4];
	cvta.to.global.u64 	%rd55, %rd54;
	st.global.u8 	[%rd55+7], %rs16;
	ld.global.u64 	%rd56, [%rd2+64];
	cvta.to.global.u64 	%rd57, %rd56;
	add.s64 	%rd58, %rd57, %rd3;
	ld.global.u8 	%rs17, [%rd58];
	ld.global.u64 	%rd59, [%rd4];
	cvta.to.global.u64 	%rd60, %rd59;
	st.global.u8 	[%rd60+8], %rs17;
	ld.global.u64 	%rd61, [%rd2+72];
	cvta.to.global.u64 	%rd62, %rd61;
	add.s64 	%rd63, %rd62, %rd3;
	ld.global.u8 	%rs18, [%rd63];
	ld.global.u64 	%rd64, [%rd4];
	cvta.to.global.u64 	%rd65, %rd64;
	st.global.u8 	[%rd65+9], %rs18;
	ld.global.u64 	%rd66, [%rd2+80];
	cvta.to.global.u64 	%rd67, %rd66;
	add.s64 	%rd68, %rd67, %rd3;
	ld.global.u8 	%rs19, [%rd68];
	ld.global.u64 	%rd69, [%rd4];
	cvta.to.global.u64 	%rd70, %rd69;
	st.global.u8 	[%rd70+10], %rs19;
	ld.global.u64 	%rd71, [%rd2+88];
	cvta.to.global.u64 	%rd72, %rd71;
	add.s64 	%rd73, %rd72, %rd3;
	ld.global.u8 	%rs20, [%rd73];
	ld.global.u64 	%rd74, [%rd4];
	cvta.to.global.u64 	%rd75, %rd74;
	st.global.u8 	[%rd75+11], %rs20;
	ld.global.u64 	%rd76, [%rd2+96];
	cvta.to.global.u64 	%rd77, %rd76;
	add.s64 	%rd78, %rd77, %rd3;
	ld.global.u8 	%rs21, [%rd78];
	ld.global.u64 	%rd79, [%rd4];
	cvta.to.global.u64 	%rd80, %rd79;
	st.global.u8 	[%rd80+12], %rs21;
	setp.lt.u16 	%p1, %rs8, 12;
	@%p1 bra 	$L__BB0_7;
	cvta.to.global.u64 	%rd5, %rd11;
	cvta.to.global.u64 	%rd6, %rd10;
	mov.b16 	%rs66, 0;
$L__BB0_3:
	cvt.u32.u16 	%r3, %rs66;
	and.b32  	%r4, %r3, 255;
	mul.wide.u32 	%rd81, %r4, 8;
	add.s64 	%rd7, %rd6, %rd81;
	add.s64 	%rd8, %rd5, %rd81;
	add.s64 	%rd9, %rd2, %rd81;
	mov.b16 	%rs67, 0;
$L__BB0_4:
	ld.global.u64 	%rd82, [%rd8];
	cvta.to.global.u64 	%rd83, %rd82;
	and.b16  	%rs24, %rs67, 255;
	cvt.u64.u16 	%rd84, %rs67;
	and.b64  	%rd85, %rd84, 255;
	cvt.u32.u16 	%r5, %rs67;
	and.b32  	%r6, %r5, 255;
	mul.wide.u32 	%rd86, %r6, 4;
	add.s64 	%rd87, %rd83, %rd86;
	mov.b32 	%r7, 0;
	st.global.u32 	[%rd87], %r7;
	mul.wide.u32 	%rd88, %r6, 8;
	add.s64 	%rd89, %rd1, %rd88;
	ld.global.u64 	%rd90, [%rd7];
	cvta.to.global.u64 	%rd91, %rd90;
	ld.global.s8 	%rs25, [%rd91];
	ld.global.u64 	%rd92, [%rd89];
	cvta.to.global.u64 	%rd93, %rd92;
	ld.global.s8 	%rs26, [%rd93];
	mul.wide.s16 	%r8, %rs26, %rs25;
	ld.global.u64 	%rd94, [%rd8];
	cvta.to.global.u64 	%rd95, %rd94;
	add.s64 	%rd96, %rd95, %rd86;
	ld.global.u32 	%r9, [%rd96];
	add.s32 	%r10, %r9, %r8;
	st.global.u32 	[%rd96], %r10;
	ld.global.u64 	%rd97, [%rd7];
	cvta.to.global.u64 	%rd98, %rd97;
	ld.global.s8 	%rs27, [%rd98+1];
	ld.global.u64 	%rd99, [%rd89];
	cvta.to.global.u64 	%rd100, %rd99;
	ld.global.s8 	%rs28, [%rd100+1];
	mul.wide.s16 	%r11, %rs28, %rs27;
	ld.global.u64 	%rd101, [%rd8];
	cvta.to.global.u64 	%rd102, %rd101;
	add.s64 	%rd103, %rd102, %rd86;
	ld.global.u32 	%r12, [%rd103];
	add.s32 	%r13, %r12, %r11;
	st.global.u32 	[%rd103], %r13;
	ld.global.u64 	%rd104, [%rd7];
	cvta.to.global.u64 	%rd105, %rd104;
	ld.global.s8 	%rs29, [%rd105+2];
	ld.global.u64 	%rd106, [%rd89];
	cvta.to.global.u64 	%rd107, %rd106;
	ld.global.s8 	%rs30, [%rd107+2];
	mul.wide.s16 	%r14, %rs30, %rs29;
	ld.global.u64 	%rd108, [%rd8];
	cvta.to.global.u64 	%rd109, %rd108;
	add.s64 	%rd110, %rd109, %rd86;
	ld.global.u32 	%r15, [%rd110];
	add.s32 	%r16, %r15, %r14;
	st.global.u32 	[%rd110], %r16;
	ld.global.u64 	%rd111, [%rd7];
	cvta.to.global.u64 	%rd112, %rd111;
	ld.global.s8 	%rs31, [%rd112+3];
	ld.global.u64 	%rd113, [%rd89];
	cvta.to.global.u64 	%rd114, %rd113;
	ld.global.s8 	%rs32, [%rd114+3];
	mul.wide.s16 	%r17, %rs32, %rs31;
	ld.global.u64 	%rd115, [%rd8];
	cvta.to.global.u64 	%rd116, %rd115;
	add.s64 	%rd117, %rd116, %rd86;
	ld.global.u32 	%r18, [%rd117];
	add.s32 	%r19, %r18, %r17;
	st.global.u32 	[%rd117], %r19;
	ld.global.u64 	%rd118, [%rd7];
	cvta.to.global.u64 	%rd119, %rd118;
	ld.global.s8 	%rs33, [%rd119+4];
	ld.global.u64 	%rd120, [%rd89];
	cvta.to.global.u64 	%rd121, %rd120;
	ld.global.s8 	%rs34, [%rd121+4];
	mul.wide.s16 	%r20, %rs34, %rs33;
	ld.global.u64 	%rd122, [%rd8];
	cvta.to.global.u64 	%rd123, %rd122;
	add.s64 	%rd124, %rd123, %rd86;
	ld.global.u32 	%r21, [%rd124];
	add.s32 	%r22, %r21, %r20;
	st.global.u32 	[%rd124], %r22;
	ld.global.u64 	%rd125, [%rd7];
	cvta.to.global.u64 	%rd126, %rd125;
	ld.global.s8 	%rs35, [%rd126+5];
	ld.global.u64 	%rd127, [%rd89];
	cvta.to.global.u64 	%rd128, %rd127;
	ld.global.s8 	%rs36, [%rd128+5];
	mul.wide.s16 	%r23, %rs36, %rs35;
	ld.global.u64 	%rd129, [%rd8];
	cvta.to.global.u64 	%rd130, %rd129;
	add.s64 	%rd131, %rd130, %rd86;
	ld.global.u32 	%r24, [%rd131];
	add.s32 	%r25, %r24, %r23;
	st.global.u32 	[%rd131], %r25;
	ld.global.u64 	%rd132, [%rd7];
	cvta.to.global.u64 	%rd133, %rd132;
	ld.global.s8 	%rs37, [%rd133+6];
	ld.global.u64 	%rd134, [%rd89];
	cvta.to.global.u64 	%rd135, %rd134;
	ld.global.s8 	%rs38, [%rd135+6];
	mul.wide.s16 	%r26, %rs38, %rs37;
	ld.global.u64 	%rd136, [%rd8];
	cvta.to.global.u64 	%rd137, %rd136;
	add.s64 	%rd138, %rd137, %rd86;
	ld.global.u32 	%r27, [%rd138];
	add.s32 	%r28, %r27, %r26;
	st.global.u32 	[%rd138], %r28;
	ld.global.u64 	%rd139, [%rd7];
	cvta.to.global.u64 	%rd140, %rd139;
	ld.global.s8 	%rs39, [%rd140+7];
	ld.global.u64 	%rd141, [%rd89];
	cvta.to.global.u64 	%rd142, %rd141;
	ld.global.s8 	%rs40, [%rd142+7];
	mul.wide.s16 	%r29, %rs40, %rs39;
	ld.global.u64 	%rd143, [%rd8];
	cvta.to.global.u64 	%rd144, %rd143;
	add.s64 	%rd145, %rd144, %rd86;
	ld.global.u32 	%r30, [%rd145];
	add.s32 	%r31, %r30, %r29;
	st.global.u32 	[%rd145], %r31;
	ld.global.u64 	%rd146, [%rd7];
	cvta.to.global.u64 	%rd147, %rd146;
	ld.global.s8 	%rs41, [%rd147+8];
	ld.global.u64 	%rd148, [%rd89];
	cvta.to.global.u64 	%rd149, %rd148;
	ld.global.s8 	%rs42, [%rd149+8];
	mul.wide.s16 	%r32, %rs42, %rs41;
	ld.global.u64 	%rd150, [%rd8];
	cvta.to.global.u64 	%rd151, %rd150;
	add.s64 	%rd152, %rd151, %rd86;
	ld.global.u32 	%r33, [%rd152];
	add.s32 	%r34, %r33, %r32;
	st.global.u32 	[%rd152], %r34;
	ld.global.u64 	%rd153, [%rd7];
	cvta.to.global.u64 	%rd154, %rd153;
	ld.global.s8 	%rs43, [%rd154+9];
	ld.global.u64 	%rd155, [%rd89];
	cvta.to.global.u64 	%rd156, %rd155;
	ld.global.s8 	%rs44, [%rd156+9];
	mul.wide.s16 	%r35, %rs44, %rs43;
	ld.global.u64 	%rd157, [%rd8];
	cvta.to.global.u64 	%rd158, %rd157;
	add.s64 	%rd159, %rd158, %rd86;
	ld.global.u32 	%r36, [%rd159];
	add.s32 	%r37, %r36, %r35;
	st.global.u32 	[%rd159], %r37;
	ld.global.u64 	%rd160, [%rd7];
	cvta.to.global.u64 	%rd161, %rd160;
	ld.global.s8 	%rs45, [%rd161+10];
	ld.global.u64 	%rd162, [%rd89];
	cvta.to.global.u64 	%rd163, %rd162;
	ld.global.s8 	%rs46, [%rd163+10];
	mul.wide.s16 	%r38, %rs46, %rs45;
	ld.global.u64 	%rd164, [%rd8];
	cvta.to.global.u64 	%rd165, %rd164;
	add.s64 	%rd166, %rd165, %rd86;
	ld.global.u32 	%r39, [%rd166];
	add.s32 	%r40, %r39, %r38;
	st.global.u32 	[%rd166], %r40;
	ld.global.u64 	%rd167, [%rd7];
	cvta.to.global.u64 	%rd168, %rd167;
	ld.global.s8 	%rs47, [%rd168+11];
	ld.global.u64 	%rd169, [%rd89];
	cvta.to.global.u64 	%rd170, %rd169;
	ld.global.s8 	%rs48, [%rd170+11];
	mul.wide.s16 	%r41, %rs48, %rs47;
	ld.global.u64 	%rd171, [%rd8];
	cvta.to.global.u64 	%rd172, %rd171;
	add.s64 	%rd173, %rd172, %rd86;
	ld.global.u32 	%r42, [%rd173];
	add.s32 	%r43, %r42, %r41;
	st.global.u32 	[%rd173], %r43;
	ld.global.u64 	%rd174, [%rd7];
	cvta.to.global.u64 	%rd175, %rd174;
	ld.global.s8 	%rs49, [%rd175+12];
	ld.global.u64 	%rd176, [%rd89];
	cvta.to.global.u64 	%rd177, %rd176;
	ld.global.s8 	%rs50, [%rd177+12];
	mul.wide.s16 	%r44, %rs50, %rs49;
	ld.global.u64 	%rd178, [%rd8];
	cvta.to.global.u64 	%rd179, %rd178;
	add.s64 	%rd180, %rd179, %rd86;
	ld.global.u32 	%r45, [%rd180];
	add.s32 	%r46, %r45, %r44;
	st.global.u32 	[%rd180], %r46;
	ld.global.u64 	%rd181, [%rd7];
	cvta.to.global.u64 	%rd182, %rd181;
	add.s64 	%rd183, %rd182, %rd85;
	ld.global.s8 	%r47, [%rd183];
	ld.global.u64 	%rd184, [%rd9];
	cvta.to.global.u64 	%rd185, %rd184;
	add.s64 	%rd186, %rd185, %rd85;
	ld.global.s8 	%r48, [%rd186];
	add.s32 	%r49, %r48, %r47;
	ld.global.u64 	%rd187, [%rd8];
	cvta.to.global.u64 	%rd188, %rd187;
	add.s64 	%rd189, %rd188, %rd86;
	ld.global.u32 	%r50, [%rd189];
	add.s32 	%r51, %r49, %r50;
	st.global.u32 	[%rd189], %r51;
	add.s16 	%rs67, %rs67, 1;
	setp.lt.u16 	%p2, %rs24, 12;
	@%p2 bra 	$L__BB0_4;
	add.s16 	%rs6, %rs66, 1;
	and.b16  	%rs51, %rs66, 255;
	setp.lt.u16 	%p3, %rs51, 12;
	mov.u16 	%rs66, %rs6;
	@%p3 bra 	$L__BB0_3;
	ret;
$L__BB0_7:
	ld.global.u64 	%rd190, [%rd2];
	cvta.to.global.u64 	%rd191, %rd190;
	add.s64 	%rd192, %rd191, %rd3;
	ld.global.u8 	%rs52, [%rd192+1];
	ld.global.u64 	%rd193, [%rd4+8];
	cvta.to.global.u64 	%rd194, %rd193;
	st.global.u8 	[%rd194], %rs52;
	ld.global.u64 	%rd195, [%rd2+8];
	cvta.to.global.u64 	%rd196, %rd195;
	add.s64 	%rd197, %rd196, %rd3;
	ld.global.u8 	%rs53, [%rd197+1];
	ld.global.u64 	%rd198, [%rd4+8];
	cvta.to.global.u64 	%rd199, %rd198;
	st.global.u8 	[%rd199+1], %rs53;
	ld.global.u64 	%rd200, [%rd2+16];
	cvta.to.global.u64 	%rd201, %rd200;
	add.s64 	%rd202, %rd201, %rd3;
	ld.global.u8 	%rs54, [%rd202+1];
	ld.global.u64 	%rd203, [%rd4+8];
	cvta.to.global.u64 	%rd204, %rd203;
	st.global.u8 	[%rd204+2], %rs54;
	ld.global.u64 	%rd205, [%rd2+24];
	cvta.to.global.u64 	%rd206, %rd205;
	add.s64 	%rd207, %rd206, %rd3;
	ld.global.u8 	%rs55, [%rd207+1];
	ld.global.u64 	%rd208, [%rd4+8];
	cvta.to.global.u64 	%rd209, %rd208;
	st.global.u8 	[%rd209+3], %rs55;
	ld.global.u64 	%rd210, [%rd2+32];
	cvta.to.global.u64 	%rd211, %rd210;
	add.s64 	%rd212, %rd211, %rd3;
	ld.global.u8 	%rs56, [%rd212+1];
	ld.global.u64 	%rd213, [%rd4+8];
	cvta.to.global.u64 	%rd214, %rd213;
	st.global.u8 	[%rd214+4], %rs56;
	ld.global.u64 	%rd215, [%rd2+40];
	cvta.to.global.u64 	%rd216, %rd215;
	add.s64 	%rd217, %rd216, %rd3;
	ld.global.u8 	%rs57, [%rd217+1];
	ld.global.u64 	%rd218, [%rd4+8];
	cvta.to.global.u64 	%rd219, %rd218;
	st.global.u8 	[%rd219+5], %rs57;
	ld.global.u64 	%rd220, [%rd2+48];
	cvta.to.global.u64 	%rd221, %rd220;
	add.s64 	%rd222, %rd221, %rd3;
	ld.global.u8 	%rs58, [%rd222+1];
	ld.global.u64 	%rd223, [%rd4+8];
	cvta.to.global.u64 	%rd224, %rd223;
	st.global.u8 	[%rd224+6], %rs58;
	ld.global.u64 	%rd225, [%rd2+56];
	cvta.to.global.u64 	%rd226, %rd225;
	add.s64 	%rd227, %rd226, %rd3;
	ld.global.u8 	%rs59, [%rd227+1];
	ld.global.u64 	%rd228, [%rd4+8];
	cvta.to.global.u64 	%rd229, %rd228;
	st.global.u8 	[%rd229+7], %rs59;
	ld.global.u64 	%rd230, [%rd2+64];
	cvta.to.global.u64 	%rd231, %rd230;
	add.s64 	%rd232, %rd231, %rd3;
	ld.global.u8 	%rs60, [%rd232+1];
	ld.global.u64 	%rd233, [%rd4+8];
	cvta.to.global.u64 	%rd234, %rd233;
	st.global.u8 	[%rd234+8], %rs60;
	ld.global.u64 	%rd235, [%rd2+72];
	cvta.to.global.u64 	%rd236, %rd235;
	add.s64 	%rd237, %rd236, %rd3;
	ld.global.u8 	%rs61, [%rd237+1];
	ld.global.u64 	%rd238, [%rd4+8];
	cvta.to.global.u64 	%rd239, %rd238;
	st.global.u8 	[%rd239+9], %rs61;
	ld.global.u64 	%rd240, [%rd2+80];
	cvta.to.global.u64 	%rd241, %rd240;
	add.s64 	%rd242, %rd241, %rd3;
	ld.global.u8 	%rs62, [%rd242+1];
	ld.global.u64 	%rd243, [%rd4+8];
	cvta.to.global.u64 	%rd244, %rd243;
	st.global.u8 	[%rd244+10], %rs62;
	ld.global.u64 	%rd245, [%rd2+88];
	cvta.to.global.u64 	%rd246, %rd245;
	add.s64 	%rd247, %rd246, %rd3;
	ld.global.u8 	%rs63, [%rd247+1];
	ld.global.u64 	%rd248, [%rd4+8];
	cvta.to.global.u64 	%rd249, %rd248;
	st.global.u8 	[%rd249+11], %rs63;
	ld.global.u64 	%rd250, [%rd2+96];
	cvta.to.global.u64 	%rd251, %rd250;
	add.s64 	%rd252, %rd251, %rd3;
	ld.global.u8 	%rs64, [%rd252+1];
	ld.global.u64 	%rd253, [%rd4+8];
	cvta.to.global.u64 	%rd254, %rd253;
	st.global.u8 	[%rd254+12], %rs64;
	add.s16 	%rs65, %rs65, 2;
	bra.uni 	$L__BB0_1;

}


// ===== COMPILED SASS (sm_100) =====

	.target	sm_100

	.elftype	@"ET_EXEC"


//--------------------- .note.nv.tkinfo           --------------------------
	.section	.note.nv.tkinfo,"",@"SHT_NOTE"
	.sectionflags	@"SHF_NOTE_NV_TKINFO"
	.tkinfo
        /*0018*/ 	.word	0x00000002
        /*0030*/ 	.string	""
        /*0030*/ 	.string	"ptxas"
        /*0030*/ 	.string	"Cuda compilation tools, release 13.0, V13.0.88"
        /*0030*/ 	.string	"Build cuda_13.0.r13.0/compiler.36424714_0"
        /*0030*/ 	.string	"-arch sm_100 -m 64 "



//--------------------- .note.nv.cuinfo           --------------------------
	.section	.note.nv.cuinfo,"",@"SHT_NOTE"
	.sectionflags	@"SHF_NOTE_NV_CUINFO"
        /*0018*/ 	.short	0x0002
        /*001a*/ 	.short	0x0064
        /*001c*/ 	.short	0x0082
	.zero		2


//--------------------- .nv.info                  --------------------------
	.section	.nv.info,"",@"SHT_CUDA_INFO"
	.align	4


	//----- nvinfo : EIATTR_REGCOUNT
	.align		4
        /*0000*/ 	.byte	0x04, 0x2f
        /*0002*/ 	.short	(.L_1 - .L_0)
	.align		4
.L_0:
        /*0004*/ 	.word	index@(_Z27transposedMatrixComputationPPaS0_S0_PPi)
        /*0008*/ 	.word	0x00000020


	//----- nvinfo : EIATTR_FRAME_SIZE
	.align		4
.L_1:
        /*000c*/ 	.byte	0x04, 0x11
        /*000e*/ 	.short	(.L_3 - .L_2)
	.align		4
.L_2:
        /*0010*/ 	.word	index@(_Z27transposedMatrixComputationPPaS0_S0_PPi)
        /*0014*/ 	.word	0x00000000


	//----- nvinfo : EIATTR_MIN_STACK_SIZE
	.align		4
.L_3:
        /*0018*/ 	.byte	0x04, 0x12
        /*001a*/ 	.short	(.L_5 - .L_4)
	.align		4
.L_4:
        /*001c*/ 	.word	index@(_Z27transposedMatrixComputationPPaS0_S0_PPi)
        /*0020*/ 	.word	0x00000000
.L_5:


//--------------------- .nv.compat                --------------------------
	.section	.nv.compat,"",@"SHT_CUDA_COMPAT_INFO"
	.align	4
        /*0000*/ 	.byte	0x02, 0x09, 0x00, 0x00, 0x02, 0x02, 0x01, 0x00, 0x02, 0x05, 0x05, 0x00, 0x03, 0x07, 0x01, 0x01
        /*0010*/ 	.byte	0x02, 0x03, 0x00, 0x00, 0x02, 0x06, 0x01, 0x00, 0x04, 0x0b, 0x08, 0x00, 0x09, 0x00, 0x00, 0x00
        /*0020*/ 	.byte	0x00, 0x00, 0x00, 0x00


//--------------------- .nv.info._Z27transposedMatrixComputationPPaS0_S0_PPi --------------------------
	.section	.nv.info._Z27transposedMatrixComputationPPaS0_S0_PPi,"",@"SHT_CUDA_INFO"
	.sectionflags	@""
	.align	4


	//----- nvinfo : EIATTR_CUDA_API_VERSION
	.align		4
        /*0000*/ 	.byte	0x04, 0x37
        /*0002*/ 	.short	(.L_7 - .L_6)
.L_6:
        /*0004*/ 	.word	0x00000082


	//----- nvinfo : EIATTR_KPARAM_INFO
	.align		4
.L_7:
        /*0008*/ 	.byte	0x04, 0x17
        /*000a*/ 	.short	(.L_9 - .L_8)
.L_8:
        /*000c*/ 	.word	0x00000000
        /*0010*/ 	.short	0x0003
        /*0012*/ 	.short	0x0018
        /*0014*/ 	.byte	0x00, 0xf5, 0x21, 0x00


	//----- nvinfo : EIATTR_KPARAM_INFO
	.align		4
.L_9:
        /*0018*/ 	.byte	0x04, 0x17
        /*001a*/ 	.short	(.L_11 - .L_10)
.L_10:
        /*001c*/ 	.word	0x00000000
        /*0020*/ 	.short	0x0002
        /*0022*/ 	.short	0x0010
        /*0024*/ 	.byte	0x00, 0xf5, 0x21, 0x00


	//----- nvinfo : EIATTR_KPARAM_INFO
	.align		4
.L_11:
        /*0028*/ 	.byte	0x04, 0x17
        /*002a*/ 	.short	(.L_13 - .L_12)
.L_12:
        /*002c*/ 	.word	0x00000000
        /*0030*/ 	.short	0x0001
        /*0032*/ 	.short	0x0008
        /*0034*/ 	.byte	0x00, 0xf5, 0x21, 0x00


	//----- nvinfo : EIATTR_KPARAM_INFO
	.align		4
.L_13:
        /*0038*/ 	.byte	0x04, 0x17
        /*003a*/ 	.short	(.L_15 - .L_14)
.L_14:
        /*003c*/ 	.word	0x00000000
        /*0040*/ 	.short	0x0000
        /*0042*/ 	.short	0x0000
        /*0044*/ 	.byte	0x00, 0xf5, 0x21, 0x00


	//----- nvinfo : EIATTR_SPARSE_MMA_MASK
	.align		4
.L_15:
        /*0048*/ 	.byte	0x03, 0x50
        /*004a*/ 	.short	0x0000


	//----- nvinfo : EIATTR_MAXREG_COUNT
	.align		4
        /*004c*/ 	.byte	0x03, 0x1b
        /*004e*/ 	.short	0x00ff


	//----- nvinfo : EIATTR_MERCURY_ISA_VERSION
	.align		4
        /*0050*/ 	.byte	0x03, 0x5f
        /*0052*/ 	.short	0x0101


	//----- nvinfo : EIATTR_VRC_CTA_INIT_COUNT
	.align		4
        /*0054*/ 	.byte	0x02, 0x4a
	.zero		1
	.zero		1


	//----- nvinfo : EIATTR_EXIT_INSTR_OFFSETS
	.align		4
        /*0058*/ 	.byte	0x04, 0x1c
        /*005a*/ 	.short	(.L_17 - .L_16)


	//   ....[0]....
.L_16:
        /*005c*/ 	.word	0x00001910


	//----- nvinfo : EIATTR_CBANK_PARAM_SIZE
	.align		4
.L_17:
        /*0060*/ 	.byte	0x03, 0x19
        /*0062*/ 	.short	0x0020


	//----- nvinfo : EIATTR_PARAM_CBANK
	.align		4
        /*0064*/ 	.byte	0x04, 0x0a
        /*0066*/ 	.short	(.L_19 - .L_18)
	.align		4
.L_18:
        /*0068*/ 	.word	index@(.nv.constant0._Z27transposedMatrixComputationPPaS0_S0_PPi)
        /*006c*/ 	.short	0x0380
        /*006e*/ 	.short	0x0020


	//----- nvinfo : EIATTR_SW_WAR
	.align		4
.L_19:
        /*0070*/ 	.byte	0x04, 0x36
        /*0072*/ 	.short	(.L_21 - .L_20)
.L_20:
        /*0074*/ 	.word	0x00000008
.L_21:


//--------------------- .nv.callgraph             --------------------------
	.section	.nv.callgraph,"",@"SHT_CUDA_CALLGRAPH"
	.align	4
	.sectionentsize	8
	.align		4
        /*0000*/ 	.word	0x00000000
	.align		4
        /*0004*/ 	.word	0xffffffff
	.align		4
        /*0008*/ 	.word	0x00000000
	.align		4
        /*000c*/ 	.word	0xfffffffe
	.align		4
        /*0010*/ 	.word	0x00000000
	.align		4
        /*0014*/ 	.word	0xfffffffd
	.align		4
        /*0018*/ 	.word	0x00000000
	.align		4
        /*001c*/ 	.word	0xfffffffc


//--------------------- .text._Z27transposedMatrixComputationPPaS0_S0_PPi --------------------------
	.section	.text._Z27transposedMatrixComputationPPaS0_S0_PPi,"ax",@progbits
	.align	128
        .global         _Z27transposedMatrixComputationPPaS0_S0_PPi
        .type           _Z27transposedMatrixComputationPPaS0_S0_PPi,@function
        .size           _Z27transposedMatrixComputationPPaS0_S0_PPi,(.L_x_4 - _Z27transposedMatrixComputationPPaS0_S0_PPi)
        .other          _Z27transposedMatrixComputationPPaS0_S0_PPi,@"STO_CUDA_ENTRY STV_DEFAULT"
_Z27transposedMatrixComputationPPaS0_S0_PPi:
.text._Z27transposedMatrixComputationPPaS0_S0_PPi:
[----:B------:R-:W-:Y:S08]  /*0000*/  LDC R1, c[0x0][0x37c] ;  /* 0x0000df00ff017b82 */ /* 0x000ff00000000800 */
[----:B------:R-:W0:Y:S01]  /*0010*/  LDC.64 R2, c[0x0][0x388] ;  /* 0x0000e200ff027b82 */ /* 0x000e220000000a00 */
[----:B------:R-:W0:Y:S02]  /*0020*/  LDCU.64 UR6, c[0x0][0x358] ;  /* 0x00006b00ff0677ac */ /* 0x000e240008000a00 */
[----:B0-----:R-:W2:Y:S05]  /*0030*/  LDG.E.64 R6, desc[UR6][R2.64] ;  /* 0x0000000602067981 */ /* 0x001eaa000c1e1b00 */
[----:B------:R-:W0:Y:S01]  /*0040*/  LDC.64 R4, c[0x0][0x390] ;  /* 0x0000e400ff047b82 */ /* 0x000e220000000a00 */
[----:B--2---:R-:W-:-:S05]  /*0050*/  IADD3 R12, P0, PT, RZ, R6, RZ ;  /* 0x00000006ff0c7210 */ /* 0x004fca0007f1e0ff */
[----:B------:R-:W-:Y:S02]  /*0060*/  IMAD.X R13, RZ, RZ, R7, P0 ;  /* 0x000000ffff0d7224 */ /* 0x000fe400000e0607 */
[----:B0-----:R-:W2:Y:S04]  /*0070*/  LDG.E.64 R6, desc[UR6][R4.64] ;  /* 0x0000000604067981 */ /* 0x001ea8000c1e1b00 */
[----:B------:R-:W2:Y:S04]  /*0080*/  LDG.E.U8 R13, desc[UR6][R12.64] ;  /* 0x000000060c0d7981 */ /* 0x000ea8000c1e1100 */
[----:B--2---:R0:W-:Y:S04]  /*0090*/  STG.E.U8 desc[UR6][R6.64], R13 ;  /* 0x0000000d06007986 */ /* 0x0041e8000c101106 */
[----:B------:R-:W2:Y:S02]  /*00a0*/  LDG.E.64 R8, desc[UR6][R2.64+0x8] ;  /* 0x0000080602087981 */ /* 0x000ea4000c1e1b00 */
[----:B--2---:R-:W-:-:S05]  /*00b0*/  IADD3 R14, P0, PT, RZ, R8, RZ ;  /* 0x00000008ff0e7210 */ /* 0x004fca0007f1e0ff */
[----:B------:R-:W-:Y:S02]  /*00c0*/  IMAD.X R15, RZ, RZ, R9, P0 ;  /* 0x000000ffff0f7224 */ /* 0x000fe400000e0609 */
[----:B------:R-:W2:Y:S04]  /*00d0*/  LDG.E.64 R8, desc[UR6][R4.64] ;  /* 0x0000000604087981 */ /* 0x000ea8000c1e1b00 */
        /* <DEDUP_REMOVED lines=8> */
[----:B0-----:R-:W3:Y:S02]  /*0160*/  LDG.E.64 R6, desc[UR6][R2.64+0x18] ;  /* 0x0000180602067981 */ /* 0x001ee4000c1e1b00 */
[----:B---3--:R-:W-:-:S05]  /*0170*/  IADD3 R12, P0, PT, RZ, R6, RZ ;  /* 0x00000006ff0c7210 */ /* 0x008fca0007f1e0ff */
[----:B------:R-:W-:Y:S02]  /*0180*/  IMAD.X R13, RZ, RZ, R7, P0 ;  /* 0x000000ffff0d7224 */ /* 0x000fe400000e0607 */
[----:B------:R-:W3:Y:S04]  /*0190*/  LDG.E.64 R6, desc[UR6][R4.64] ;  /* 0x0000000604067981 */ /* 0x000ee8000c1e1b00 */
[----:B------:R-:W3:Y:S04]  /*01a0*/  LDG.E.U8 R13, desc[UR6][R12.64] ;  /* 0x000000060c0d7981 */ /* 0x000ee8000c1e1100 */
[----:B---3--:R0:W-:Y:S04]  /*01b0*/  STG.E.U8 desc[UR6][R6.64+0x3], R13 ;  /* 0x0000030d06007986 */ /* 0x0081e8000c101106 */
[----:B-1----:R-:W3:Y:S02]  /*01c0*/  LDG.E.64 R8, desc[UR6][R2.64+0x20] ;  /* 0x0000200602087981 */ /* 0x002ee4000c1e1b00 */
[----:B---3--:R-:W-:-:S05]  /*01d0*/  IADD3 R14, P0, PT, RZ, R8, RZ ;  /* 0x00000008ff0e7210 */ /* 0x008fca0007f1e0ff */
[----:B------:R-:W-:Y:S02]  /*01e0*/  IMAD.X R15, RZ, RZ, R9, P0 ;  /* 0x000000ffff0f7224 */ /* 0x000fe400000e0609 */
[----:B------:R-:W3:Y:S04]  /*01f0*/  LDG.E.64 R8, desc[UR6][R4.64] ;  /* 0x0000000604087981 */ /* 0x000ee8000c1e1b00 */
[----:B------:R-:W3:Y:S04]  /*0200*/  LDG.E.U8 R15, desc[UR6][R14.64] ;  /* 0x000000060e0f7981 */ /* 0x000ee8000c1e1100 */
[----:B---3--:R1:W-:Y:S04]  /*0210*/  STG.E.U8 desc[UR6][R8.64+0x4], R15 ;  /* 0x0000040f08007986 */ /* 0x0083e8000c101106 */
[----:B--2---:R-:W2:Y:S02]  /*0220*/  LDG.E.64 R10, desc[UR6][R2.64+0x28] ;  /* 0x00002806020a7981 */ /* 0x004ea4000c1e1b00 */
        /* <DEDUP_REMOVED lines=41> */
[----:B0-----:R-:W2:Y:S04]  /*04c0*/  LDG.E.64 R6, desc[UR6][R2.64+0x60] ;  /* 0x0000600602067981 */ /* 0x001ea8000c1e1b00 */
[----:B------:R-:W3:Y:S01]  /*04d0*/  LDG.E.64 R12, desc[UR6][R4.64] ;  /* 0x00000006040c7981 */ /* 0x000ee2000c1e1b00 */
[----:B--2---:R-:W-:-:S05]  /*04e0*/  IADD3 R18, P0, PT, RZ, R6, RZ ;  /* 0x00000006ff127210 */ /* 0x004fca0007f1e0ff */
[----:B------:R-:W-:-:S06]  /*04f0*/  IMAD.X R19, RZ, RZ, R7, P0 ;  /* 0x000000ffff137224 */ /* 0x000fcc00000e0607 */
[----:B------:R-:W3:Y:S01]  /*0500*/  LDG.E.U8 R19, desc[UR6][R18.64] ;  /* 0x0000000612137981 */ /* 0x000ee2000c1e1100 */
[----:B------:R-:W-:Y:S01]  /*0510*/  PRMT R0, RZ, 0x7610, R0 ;  /* 0x00007610ff007816 */ /* 0x000fe20000000000 */
[----:B------:R-:W-:Y:S01]  /*0520*/  IMAD.MOV.U32 R6, RZ, RZ, RZ ;  /* 0x000000ffff067224 */ /* 0x000fe200078e00ff */
[----:B------:R-:W-:Y:S01]  /*0530*/  UMOV UR4, URZ ;  /* 0x000000ff00047c82 */ /* 0x000fe20008000000 */
[----:B---3--:R1:W-:Y:S05]  /*0540*/  STG.E.U8 desc[UR6][R12.64+0xc], R19 ;  /* 0x00000c130c007986 */ /* 0x0083ea000c101106 */
.L_x_0:
[----:B-1-3--:R-:W2:Y:S01]  /*0550*/  LDG.E.64 R8, desc[UR6][R2.64] ;  /* 0x0000000602087981 */ /* 0x00aea2000c1e1b00 */
[----:B------:R-:W0:Y:S01]  /*0560*/  LDC.64 R20, c[0x0][0x390] ;  /* 0x0000e400ff147b82 */ /* 0x000e220000000a00 */
[----:B--2---:R-:W-:-:S04]  /*0570*/  IADD3 R14, P0, PT, R8, R6, RZ ;  /* 0x00000006080e7210 */ /* 0x004fc80007f1e0ff */
[----:B------:R-:W-:Y:S02]  /*0580*/  IADD3.X R15, PT, PT, R9, UR4, RZ, P0, !PT ;  /* 0x00000004090f7c10 */ /* 0x000fe400087fe4ff */
[----:B------:R-:W2:Y:S04]  /*0590*/  LDG.E.64 R8, desc[UR6][R4.64+0x8] ;  /* 0x0000080604087981 */ /* 0x000ea8000c1e1b00 */
[----:B------:R-:W2:Y:S04]  /*05a0*/  LDG.E.U8 R15, desc[UR6][R14.64+0x1] ;  /* 0x000001060e0f7981 */ /* 0x000ea8000c1e1100 */
[----:B--2---:R1:W-:Y:S04]  /*05b0*/  STG.E.U8 desc[UR6][R8.64], R15 ;  /* 0x0000000f08007986 */ /* 0x0043e8000c101106 */
[----:B------:R-:W2:Y:S02]  /*05c0*/  LDG.E.64 R10, desc[UR6][R2.64+0x8] ;  /* 0x00000806020a7981 */ /* 0x000ea4000c1e1b00 */
[----:B--2---:R-:W-:-:S04]  /*05d0*/  IADD3 R16, P0, PT, R10, R6, RZ ;  /* 0x000000060a107210 */ /* 0x004fc80007f1e0ff */
[----:B------:R-:W-:Y:S02]  /*05e0*/  IADD3.X R17, PT, PT, R11, UR4, RZ, P0, !PT ;  /* 0x000000040b117c10 */ /* 0x000fe400087fe4ff */
[----:B------:R-:W2:Y:S04]  /*05f0*/  LDG.E.64 R10, desc[UR6][R4.64+0x8] ;  /* 0x00000806040a7981 */ /* 0x000ea8000c1e1b00 */
[----:B------:R-:W2:Y:S04]  /*0600*/  LDG.E.U8 R17, desc[UR6][R16.64+0x1] ;  /* 0x0000010610117981 */ /* 0x000ea8000c1e1100 */
[----:B--2---:R2:W-:Y:S04]  /*0610*/  STG.E.U8 desc[UR6][R10.64+0x1], R17 ;  /* 0x000001110a007986 */ /* 0x0045e8000c101106 */
[----:B------:R-:W3:Y:S02]  /*0620*/  LDG.E.64 R12, desc[UR6][R2.64+0x10] ;  /* 0x00001006020c7981 */ /* 0x000ee4000c1e1b00 */
[----:B---3--:R-:W-:-:S04]  /*0630*/  IADD3 R18, P0, PT, R12, R6, RZ ;  /* 0x000000060c127210 */ /* 0x008fc80007f1e0ff */
[----:B------:R-:W-:Y:S02]  /*0640*/  IADD3.X R19, PT, PT, R13, UR4, RZ, P0, !PT ;  /* 0x000000040d137c10 */ /* 0x000fe400087fe4ff */
[----:B------:R-:W3:Y:S04]  /*0650*/  LDG.E.64 R12, desc[UR6][R4.64+0x8] ;  /* 0x00000806040c7981 */ /* 0x000ee8000c1e1b00 */
[----:B------:R-:W3:Y:S04]  /*0660*/  LDG.E.U8 R19, desc[UR6][R18.64+0x1] ;  /* 0x0000010612137981 */ /* 0x000ee8000c1e1100 */
[----:B---3--:R3:W-:Y:S04]  /*0670*/  STG.E.U8 desc[UR6][R12.64+0x2], R19 ;  /* 0x000002130c007986 */ /* 0x0087e8000c101106 */
[----:B-1----:R-:W4:Y:S02]  /*0680*/  LDG.E.64 R8, desc[UR6][R2.64+0x18] ;  /* 0x0000180602087981 */ /* 0x002f24000c1e1b00 */
[----:B----4-:R-:W-:-:S04]  /*0690*/  IADD3 R14, P0, PT, R8, R6, RZ ;  /* 0x00000006080e7210 */ /* 0x010fc80007f1e0ff */
[----:B------:R-:W-:Y:S02]  /*06a0*/  IADD3.X R15, PT, PT, R9, UR4, RZ, P0, !PT ;  /* 0x00000004090f7c10 */ /* 0x000fe400087fe4ff */
[----:B------:R-:W4:Y:S04]  /*06b0*/  LDG.E.64 R8, desc[UR6][R4.64+0x8] ;  /* 0x0000080604087981 */ /* 0x000f28000c1e1b00 */
[----:B------:R-:W4:Y:S04]  /*06c0*/  LDG.E.U8 R15, desc[UR6][R14.64+0x1] ;  /* 0x000001060e0f7981 */ /* 0x000f28000c1e1100 */
[----:B----4-:R1:W-:Y:S04]  /*06d0*/  STG.E.U8 desc[UR6][R8.64+0x3], R15 ;  /* 0x0000030f08007986 */ /* 0x0103e8000c101106 */
[----:B--2---:R-:W2:Y:S02]  /*06e0*/  LDG.E.64 R10, desc[UR6][R2.64+0x20] ;  /* 0x00002006020a7981 */ /* 0x004ea4000c1e1b00 */
[----:B--2---:R-:W-:-:S04]  /*06f0*/  IADD3 R16, P0, PT, R10, R6, RZ ;  /* 0x000000060a107210 */ /* 0x004fc80007f1e0ff */
[----:B------:R-:W-:Y:S02]  /*0700*/  IADD3.X R17, PT, PT, R11, UR4, RZ, P0, !PT ;  /* 0x000000040b117c10 */ /* 0x000fe400087fe4ff */
[----:B------:R-:W2:Y:S04]  /*0710*/  LDG.E.64 R10, desc[UR6][R4.64+0x8] ;  /* 0x00000806040a7981 */ /* 0x000ea8000c1e1b00 */
[----:B------:R-:W2:Y:S04]  /*0720*/  LDG.E.U8 R17, desc[UR6][R16.64+0x1] ;  /* 0x0000010610117981 */ /* 0x000ea8000c1e1100 */
[----:B--2---:R2:W-:Y:S04]  /*0730*/  STG.E.U8 desc[UR6][R10.64+0x4], R17 ;  /* 0x000004110a007986 */ /* 0x0045e8000c101106 */
[----:B---3--:R-:W3:Y:S02]  /*0740*/  LDG.E.64 R12, desc[UR6][R2.64+0x28] ;  /* 0x00002806020c7981 */ /* 0x008ee4000c1e1b00 */
        /* <DEDUP_REMOVED lines=40> */
[----:B---3--:R-:W-:Y:S04]  /*09d0*/  STG.E.U8 desc[UR6][R12.64+0xb], R19 ;  /* 0x00000b130c007986 */ /* 0x008fe8000c101106 */
[----:B-1----:R-:W3:Y:S02]  /*09e0*/  LDG.E.64 R8, desc[UR6][R2.64+0x60] ;  /* 0x0000600602087981 */ /* 0x002ee4000c1e1b00 */
[----:B---3--:R-:W-:-:S04]  /*09f0*/  IADD3 R14, P0, PT, R8, R6, RZ ;  /* 0x00000006080e7210 */ /* 0x008fc80007f1e0ff */
[----:B------:R-:W-:Y:S02]  /*0a00*/  IADD3.X R15, PT, PT, R9, UR4, RZ, P0, !PT ;  /* 0x00000004090f7c10 */ /* 0x000fe400087fe4ff */
[----:B------:R-:W3:Y:S04]  /*0a10*/  LDG.E.64 R8, desc[UR6][R4.64+0x8] ;  /* 0x0000080604087981 */ /* 0x000ee8000c1e1b00 */
[----:B------:R-:W3:Y:S01]  /*0a20*/  LDG.E.U8 R15, desc[UR6][R14.64+0x1] ;  /* 0x000001060e0f7981 */ /* 0x000ee2000c1e1100 */
[----:B------:R-:W-:-:S03]  /*0a30*/  VIADD R0, R0, 0x2 ;  /* 0x0000000200007836 */ /* 0x000fc60000000000 */
[----:B---3--:R1:W-:Y:S04]  /*0a40*/  STG.E.U8 desc[UR6][R8.64+0xc], R15 ;  /* 0x00000c0f08007986 */ /* 0x0083e8000c101106 */
[----:B--2---:R-:W2:Y:S01]  /*0a50*/  LDG.E.64 R10, desc[UR6][R2.64] ;  /* 0x00000006020a7981 */ /* 0x004ea2000c1e1b00 */
[----:B------:R-:W-:-:S05]  /*0a60*/  LOP3.LUT R6, R0, 0xff, RZ, 0xc0, !PT ;  /* 0x000000ff00067812 */ /* 0x000fca00078ec0ff */
[----:B0-----:R-:W-:Y:S01]  /*0a70*/  IMAD.WIDE.U32 R4, R6, 0x8, R20 ;  /* 0x0000000806047825 */ /* 0x001fe200078e0014 */
[----:B--2---:R-:W-:-:S05]  /*0a80*/  IADD3 R16, P0, PT, R10, R6, RZ ;  /* 0x000000060a107210 */ /* 0x004fca0007f1e0ff */
[----:B------:R-:W-:Y:S02]  /*0a90*/  IMAD.X R17, RZ, RZ, R11, P0 ;  /* 0x000000ffff117224 */ /* 0x000fe400000e060b */
[----:B------:R-:W2:Y:S04]  /*0aa0*/  LDG.E.64 R10, desc[UR6][R4.64] ;  /* 0x00000006040a7981 */ /* 0x000ea8000c1e1b00 */
[----:B------:R-:W2:Y:S04]  /*0ab0*/  LDG.E.U8 R17, desc[UR6][R16.64] ;  /* 0x0000000610117981 */ /* 0x000ea8000c1e1100 */
[----:B--2---:R0:W-:Y:S04]  /*0ac0*/  STG.E.U8 desc[UR6][R10.64], R17 ;  /* 0x000000110a007986 */ /* 0x0041e8000c101106 */
[----:B-1----:R-:W2:Y:S02]  /*0ad0*/  LDG.E.64 R8, desc[UR6][R2.64+0x8] ;  /* 0x0000080602087981 */ /* 0x002ea4000c1e1b00 */
[----:B--2---:R-:W-:-:S05]  /*0ae0*/  IADD3 R14, P0, PT, R8, R6, RZ ;  /* 0x00000006080e7210 */ /* 0x004fca0007f1e0ff */
[----:B------:R-:W-:Y:S02]  /*0af0*/  IMAD.X R15, RZ, RZ, R9, P0 ;  /* 0x000000ffff0f7224 */ /* 0x000fe400000e0609 */
[----:B------:R-:W2:Y:S04]  /*0b00*/  LDG.E.64 R8, desc[UR6][R4.64] ;  /* 0x0000000604087981 */ /* 0x000ea8000c1e1b00 */
[----:B------:R-:W2:Y:S04]  /*0b10*/  LDG.E.U8 R15, desc[UR6][R14.64] ;  /* 0x000000060e0f7981 */ /* 0x000ea8000c1e1100 */
[----:B--2---:R1:W-:Y:S04]  /*0b20*/  STG.E.U8 desc[UR6][R8.64+0x1], R15 ;  /* 0x0000010f08007986 */ /* 0x0043e8000c101106 */
[----:B------:R-:W2:Y:S02]  /*0b30*/  LDG.E.64 R12, desc[UR6][R2.64+0x10] ;  /* 0x00001006020c7981 */ /* 0x000ea4000c1e1b00 */
[----:B--2---:R-:W-:-:S05]  /*0b40*/  IADD3 R18, P0, PT, R12, R6, RZ ;  /* 0x000000060c127210 */ /* 0x004fca0007f1e0ff */
[----:B------:R-:W-:Y:S02]  /*0b50*/  IMAD.X R19, RZ, RZ, R13, P0 ;  /* 0x000000ffff137224 */ /* 0x000fe400000e060d */
[----:B------:R-:W2:Y:S04]  /*0b60*/  LDG.E.64 R12, desc[UR6][R4.64] ;  /* 0x00000006040c7981 */ /* 0x000ea8000c1e1b00 */
[----:B------:R-:W2:Y:S04]  /*0b70*/  LDG.E.U8 R19, desc[UR6][R18.64] ;  /* 0x0000000612137981 */ /* 0x000ea8000c1e1100 */
[----:B--2---:R2:W-:Y:S04]  /*0b80*/  STG.E.U8 desc[UR6][R12.64+0x2], R19 ;  /* 0x000002130c007986 */ /* 0x0045e8000c101106 */
[----:B0-----:R-:W3:Y:S02]  /*0b90*/  LDG.E.64 R10, desc[UR6][R2.64+0x18] ;  /* 0x00001806020a7981 */ /* 0x001ee4000c1e1b00 */
[----:B---3--:R-:W-:-:S05]  /*0ba0*/  IADD3 R16, P0, PT, R10, R6, RZ ;  /* 0x000000060a107210 */ /* 0x008fca0007f1e0ff */
[----:B------:R-:W-:Y:S02]  /*0bb0*/  IMAD.X R17, RZ, RZ, R11, P0 ;  /* 0x000000ffff117224 */ /* 0x000fe400000e060b */
[----:B------:R-:W3:Y:S04]  /*0bc0*/  LDG.E.64 R10, desc[UR6][R4.64] ;  /* 0x00000006040a7981 */ /* 0x000ee8000c1e1b00 */
[----:B------:R-:W3:Y:S04]  /*0bd0*/  LDG.E.U8 R17, desc[UR6][R16.64] ;  /* 0x0000000610117981 */ /* 0x000ee8000c1e1100 */
[----:B---3--:R0:W-:Y:S04]  /*0be0*/  STG.E.U8 desc[UR6][R10.64+0x3], R17 ;  /* 0x000003110a007986 */ /* 0x0081e8000c101106 */
[----:B-1----:R-:W3:Y:S02]  /*0bf0*/  LDG.E.64 R8, desc[UR6][R2.64+0x20] ;  /* 0x0000200602087981 */ /* 0x002ee4000c1e1b00 */
[----:B---3--:R-:W-:-:S05]  /*0c00*/  IADD3 R14, P0, PT, R8, R6, RZ ;  /* 0x00000006080e7210 */ /* 0x008fca0007f1e0ff */
[----:B------:R-:W-:Y:S02]  /*0c10*/  IMAD.X R15, RZ, RZ, R9, P0 ;  /* 0x000000ffff0f7224 */ /* 0x000fe400000e0609 */
[----:B------:R-:W3:Y:S04]  /*0c20*/  LDG.E.64 R8, desc[UR6][R4.64] ;  /* 0x0000000604087981 */ /* 0x000ee8000c1e1b00 */
[----:B------:R-:W3:Y:S04]  /*0c30*/  LDG.E.U8 R15, desc[UR6][R14.64] ;  /* 0x000000060e0f7981 */ /* 0x000ee8000c1e1100 */
[----:B---3--:R1:W-:Y:S04]  /*0c40*/  STG.E.U8 desc[UR6][R8.64+0x4], R15 ;  /* 0x0000040f08007986 */ /* 0x0083e8000c101106 */
[----:B--2---:R-:W2:Y:S02]  /*0c50*/  LDG.E.64 R12, desc[UR6][R2.64+0x28] ;  /* 0x00002806020c7981 */ /* 0x004ea4000c1e1b00 */
        /* <DEDUP_REMOVED lines=41> */
[----:B0-----:R-:W2:Y:S01]  /*0ef0*/  LDG.E.64 R10, desc[UR6][R2.64+0x60] ;  /* 0x00006006020a7981 */ /* 0x001ea2000c1e1b00 */
[----:B------:R-:W-:-:S02]  /*0f00*/  LOP3.LUT R7, R0, 0xff, RZ, 0xc0, !PT ;  /* 0x000000ff00077812 */ /* 0x000fc400078ec0ff */
[----:B--2---:R-:W-:-:S05]  /*0f10*/  IADD3 R16, P0, PT, R10, R6, RZ ;  /* 0x000000060a107210 */ /* 0x004fca0007f1e0ff */
[----:B------:R-:W-:Y:S02]  /*0f20*/  IMAD.X R17, RZ, RZ, R11, P0 ;  /* 0x000000ffff117224 */ /* 0x000fe400000e060b */
[----:B------:R-:W2:Y:S04]  /*0f30*/  LDG.E.64 R10, desc[UR6][R4.64] ;  /* 0x00000006040a7981 */ /* 0x000ea8000c1e1b00 */
[----:B------:R-:W2:Y:S01]  /*0f40*/  LDG.E.U8 R17, desc[UR6][R16.64] ;  /* 0x0000000610117981 */ /* 0x000ea2000c1e1100 */
[----:B------:R-:W-:-:S03]  /*0f50*/  ISETP.GE.U32.AND P0, PT, R7, 0xc, PT ;  /* 0x0000000c0700780c */ /* 0x000fc60003f06070 */
[----:B--2---:R3:W-:Y:S10]  /*0f60*/  STG.E.U8 desc[UR6][R10.64+0xc], R17 ;  /* 0x00000c110a007986 */ /* 0x0047f4000c101106 */
[----:B------:R-:W-:Y:S05]  /*0f70*/  @!P0 BRA `(.L_x_0) ;  /* 0xfffffff400748947 */ /* 0x000fea000383ffff */
[----:B------:R-:W-:-:S07]  /*0f80*/  PRMT R0, RZ, 0x7610, R0 ;  /* 0x00007610ff007816 */ /* 0x000fce0000000000 */
.L_x_2:
[----:B------:R-:W0:Y:S01]  /*0f90*/  LDC.64 R2, c[0x0][0x380] ;  /* 0x0000e000ff027b82 */ /* 0x000e220000000a00 */
[----:B---3--:R-:W-:Y:S02]  /*0fa0*/  LOP3.LUT R9, R0, 0xff, RZ, 0xc0, !PT ;  /* 0x000000ff00097812 */ /* 0x008fe400078ec0ff */
[----:B------:R-:W-:-:S05]  /*0fb0*/  PRMT R10, RZ, 0x7610, R10 ;  /* 0x00007610ff0a7816 */ /* 0x000fca000000000a */
[----:B------:R-:W1:Y:S08]  /*0fc0*/  LDC.64 R4, c[0x0][0x398] ;  /* 0x0000e600ff047b82 */ /* 0x000e700000000a00 */
[----:B------:R-:W2:Y:S01]  /*0fd0*/  LDC.64 R6, c[0x0][0x388] ;  /* 0x0000e200ff067b82 */ /* 0x000ea20000000a00 */
[----:B0-----:R-:W-:-:S04]  /*0fe0*/  IMAD.WIDE.U32 R2, R9, 0x8, R2 ;  /* 0x0000000809027825 */ /* 0x001fc800078e0002 */
[----:B-1----:R-:W-:-:S04]  /*0ff0*/  IMAD.WIDE.U32 R4, R9, 0x8, R4 ;  /* 0x0000000809047825 */ /* 0x002fc800078e0004 */
[----:B--2---:R-:W-:-:S07]  /*1000*/  IMAD.WIDE.U32 R6, R9, 0x8, R6 ;  /* 0x0000000809067825 */ /* 0x004fce00078e0006 */
.L_x_1:
[----:B------:R-:W2:Y:S01]  /*1010*/  LDG.E.64 R8, desc[UR6][R4.64] ;  /* 0x0000000604087981 */ /* 0x000ea2000c1e1b00 */
[----:B------:R-:W0:Y:S01]  /*1020*/  LDC.64 R14, c[0x0][0x390] ;  /* 0x0000e400ff0e7b82 */ /* 0x000e220000000a00 */
[----:B------:R-:W-:-:S05]  /*1030*/  LOP3.LUT R11, R10, 0xff, RZ, 0xc0, !PT ;  /* 0x000000ff0a0b7812 */ /* 0x000fca00078ec0ff */
[----:B--2---:R-:W-:-:S04]  /*1040*/  IMAD.WIDE.U32 R12, R11, 0x4, R8 ;  /* 0x000000040b0c7825 */ /* 0x004fc800078e0008 */
[C---:B0-----:R-:W-:Y:S01]  /*1050*/  IMAD.WIDE.U32 R8, R11.reuse, 0x8, R14 ;  /* 0x000000080b087825 */ /* 0x041fe200078e000e */
[----:B------:R0:W-:Y:S04]  /*1060*/  STG.E desc[UR6][R12.64], RZ ;  /* 0x000000ff0c007986 */ /* 0x0001e8000c101906 */
[----:B------:R-:W2:Y:S04]  /*1070*/  LDG.E.64 R18, desc[UR6][R4.64] ;  /* 0x0000000604127981 */ /* 0x000ea8000c1e1b00 */
[----:B------:R-:W3:Y:S04]  /*1080*/  LDG.E.64 R14, desc[UR6][R2.64] ;  /* 0x00000006020e7981 */ /* 0x000ee8000c1e1b00 */
[----:B------:R-:W4:Y:S01]  /*1090*/  LDG.E.64 R16, desc[UR6][R8.64] ;  /* 0x0000000608107981 */ /* 0x000f22000c1e1b00 */
[----:B--2---:R-:W-:-:S03]  /*10a0*/  IMAD.WIDE.U32 R18, R11, 0x4, R18 ;  /* 0x000000040b127825 */ /* 0x004fc600078e0012 */
[----:B---3--:R-:W2:Y:S04]  /*10b0*/  LDG.E.S8 R14, desc[UR6][R14.64] ;  /* 0x000000060e0e7981 */ /* 0x008ea8000c1e1300 */
[----:B----4-:R-:W2:Y:S04]  /*10c0*/  LDG.E.S8 R17, desc[UR6][R16.64] ;  /* 0x0000000610117981 */ /* 0x010ea8000c1e1300 */
[----:B------:R-:W2:Y:S02]  /*10d0*/  LDG.E R20, desc[UR6][R18.64] ;  /* 0x0000000612147981 */ /* 0x000ea4000c1e1900 */
[----:B--2---:R-:W-:-:S05]  /*10e0*/  IMAD R27, R14, R17, R20 ;  /* 0x000000110e1b7224 */ /* 0x004fca00078e0214 */
[----:B------:R1:W-:Y:S04]  /*10f0*/  STG.E desc[UR6][R18.64], R27 ;  /* 0x0000001b12007986 */ /* 0x0003e8000c101906 */
[----:B------:R-:W2:Y:S04]  /*1100*/  LDG.E.64 R22, desc[UR6][R4.64] ;  /* 0x0000000604167981 */ /* 0x000ea8000c1e1b00 */
[----:B0-----:R-:W3:Y:S04]  /*1110*/  LDG.E.64 R12, desc[UR6][R2.64] ;  /* 0x00000006020c7981 */ /* 0x001ee8000c1e1b00 */
        /* <DEDUP_REMOVED lines=8> */
[----:B------:R-:W3:Y:S04]  /*11a0*/  LDG.E.64 R14, desc[UR6][R2.64] ;  /* 0x00000006020e7981 */ /* 0x000ee8000c1e1b00 */
[----:B------:R-:W4:Y:S01]  /*11b0*/  LDG.E.64 R16, desc[UR6][R8.64] ;  /* 0x0000000608107981 */ /* 0x000f22000c1e1b00 */
[----:B--2---:R-:W-:-:S03]  /*11c0*/  IMAD.WIDE.U32 R24, R11, 0x4, R24 ;  /* 0x000000040b187825 */ /* 0x004fc600078e0018 */
[----:B---3--:R-:W1:Y:S04]  /*11d0*/  LDG.E.S8 R14, desc[UR6][R14.64+0x2] ;  /* 0x000002060e0e7981 */ /* 0x008e68000c1e1300 */
[----:B----4-:R-:W1:Y:S04]  /*11e0*/  LDG.E.S8 R17, desc[UR6][R16.64+0x2] ;  /* 0x0000020610117981 */ /* 0x010e68000c1e1300 */
[----:B------:R-:W1:Y:S02]  /*11f0*/  LDG.E R12, desc[UR6][R24.64] ;  /* 0x00000006180c7981 */ /* 0x000e64000c1e1900 */
[----:B-1----:R-:W-:-:S05]  /*1200*/  IMAD R27, R14, R17, R12 ;  /* 0x000000110e1b7224 */ /* 0x002fca00078e020c */
[----:B------:R1:W-:Y:S04]  /*1210*/  STG.E desc[UR6][R24.64], R27 ;  /* 0x0000001b18007986 */ /* 0x0003e8000c101906 */
[----:B------:R-:W2:Y:S04]  /*1220*/  LDG.E.64 R20, desc[UR6][R4.64] ;  /* 0x0000000604147981 */ /* 0x000ea8000c1e1b00 */
[----:B------:R-:W3:Y:S04]  /*1230*/  LDG.E.64 R12, desc[UR6][R2.64] ;  /* 0x00000006020c7981 */ /* 0x000ee8000c1e1b00 */
[----:B------:R-:W4:Y:S01]  /*1240*/  LDG.E.64 R18, desc[UR6][R8.64] ;  /* 0x0000000608127981 */ /* 0x000f22000c1e1b00 */
[----:B--2---:R-:W-:-:S03]  /*1250*/  IMAD.WIDE.U32 R20, R11, 0x4, R20 ;  /* 0x000000040b147825 */ /* 0x004fc600078e0014 */
[----:B---3--:R-:W0:Y:S04]  /*1260*/  LDG.E.S8 R12, desc[UR6][R12.64+0x3] ;  /* 0x000003060c0c7981 */ /* 0x008e28000c1e1300 */
[----:B----4-:R-:W0:Y:S04]  /*1270*/  LDG.E.S8 R19, desc[UR6][R18.64+0x3] ;  /* 0x0000030612137981 */ /* 0x010e28000c1e1300 */
[----:B------:R-:W0:Y:S02]  /*1280*/  LDG.E R14, desc[UR6][R20.64] ;  /* 0x00000006140e7981 */ /* 0x000e24000c1e1900 */
[----:B0-----:R-:W-:-:S05]  /*1290*/  IMAD R29, R12, R19, R14 ;  /* 0x000000130c1d7224 */ /* 0x001fca00078e020e */
        /* <DEDUP_REMOVED lines=85> */
[----:B--2---:R-:W-:-:S02]  /*17f0*/  IADD3 R8, P0, PT, R12, R11, RZ ;  /* 0x0000000b0c087210 */ /* 0x004fc40007f1e0ff */
[----:B---3--:R-:W-:-:S03]  /*1800*/  IADD3 R12, P1, PT, R18, R11, RZ ;  /* 0x0000000b120c7210 */ /* 0x008fc60007f3e0ff */
[----:B------:R-:W-:Y:S02]  /*1810*/  IMAD.X R9, RZ, RZ, R13, P0 ;  /* 0x000000ffff097224 */ /* 0x000fe400000e060d */
[----:B----4-:R-:W-:-:S03]  /*1820*/  IMAD.WIDE.U32 R22, R11, 0x4, R22 ;  /* 0x000000040b167825 */ /* 0x010fc600078e0016 */
[----:B------:R-:W2:Y:S01]  /*1830*/  LDG.E.S8 R8, desc[UR6][R8.64] ;  /* 0x0000000608087981 */ /* 0x000ea2000c1e1300 */
[----:B------:R-:W-:-:S03]  /*1840*/  IMAD.X R13, RZ, RZ, R19, P1 ;  /* 0x000000ffff0d7224 */ /* 0x000fc600008e0613 */
[----:B------:R-:W2:Y:S04]  /*1850*/  LDG.E R11, desc[UR6][R22.64] ;  /* 0x00000006160b7981 */ /* 0x000ea8000c1e1900 */
[----:B------:R-:W2:Y:S02]  /*1860*/  LDG.E.S8 R13, desc[UR6][R12.64] ;  /* 0x000000060c0d7981 */ /* 0x000ea4000c1e1300 */
[----:B--2---:R-:W-:Y:S02]  /*1870*/  IADD3 R15, PT, PT, R11, R13, R8 ;  /* 0x0000000d0b0f7210 */ /* 0x004fe40007ffe008 */
[----:B------:R-:W-:-:S04]  /*1880*/  LOP3.LUT R11, R10, 0xff, RZ, 0xc0, !PT ;  /* 0x000000ff0a0b7812 */ /* 0x000fc800078ec0ff */
[----:B------:R-:W-:Y:S01]  /*1890*/  ISETP.GE.U32.AND P0, PT, R11, 0xc, PT ;  /* 0x0000000c0b00780c */ /* 0x000fe20003f06070 */
[----:B------:R0:W-:Y:S01]  /*18a0*/  STG.E desc[UR6][R22.64], R15 ;  /* 0x0000000f16007986 */ /* 0x0001e2000c101906 */
[----:B------:R-:W-:-:S11]  /*18b0*/  VIADD R10, R10, 0x1 ;  /* 0x000000010a0a7836 */ /* 0x000fd60000000000 */
[----:B0-----:R-:W-:Y:S05]  /*18c0*/  @!P0 BRA `(.L_x_1) ;  /* 0xfffffff400d08947 */ /* 0x001fea000383ffff */
[C---:B------:R-:W-:Y:S01]  /*18d0*/  LOP3.LUT R2, R0.reuse, 0xff, RZ, 0xc0, !PT ;  /* 0x000000ff00027812 */ /* 0x040fe200078ec0ff */
[----:B------:R-:W-:-:S03]  /*18e0*/  VIADD R0, R0, 0x1 ;  /* 0x0000000100007836 */ /* 0x000fc60000000000 */
[----:B------:R-:W-:-:S13]  /*18f0*/  ISETP.GE.U32.AND P0, PT, R2, 0xc, PT ;  /* 0x0000000c0200780c */ /* 0x000fda0003f06070 */
[----:B------:R-:W-:Y:S05]  /*1900*/  @!P0 BRA `(.L_x_2) ;  /* 0xfffffff400a08947 */ /* 0x000fea000383ffff */
[----:B------:R-:W-:Y:S05]  /*1910*/  EXIT ;  /* 0x000000000000794d */ /* 0x000fea0003800000 */
.L_x_3:
[----:B------:R-:W-:-:S00]  /*1920*/  BRA `(.L_x_3) ;  /* 0xfffffffc00fc7947 */ /* 0x000fc0000383ffff */
[----:B------:R-:W-:-:S00]  /*1930*/  NOP ;  /* 0x0000000000007918 */ /* 0x000fc00000000000 */
        /* <DEDUP_REMOVED lines=12> */
.L_x_4:


//--------------------- .nv.shared.reserved.0     --------------------------
	.section	.nv.shared.reserved.0,"aw",@nobits
	.weak		__nv_reservedSMEM_offset_0_alias
	.size		__nv_reservedSMEM_offset_0_alias, 0, 64
	.other		__nv_reservedSMEM_offset_0_alias,@"STO_CUDA_RESERVED_SHARED STV_DEFAULT"
__nv_reservedSMEM_offset_0_alias:
	.zero		0
	.zero		64


//--------------------- .nv.constant0._Z27transposedMatrixComputationPPaS0_S0_PPi --------------------------
	.section	.nv.constant0._Z27transposedMatrixComputationPPaS0_S0_PPi,"a",@progbits
	.sectionflags	@""
	.align	4
.nv.constant0._Z27transposedMatrixComputationPPaS0_S0_PPi:
	.zero		928


//--------------------- SYMBOLS --------------------------

	.type		.nv.reservedSmem.offset0,@object
	.size		.nv.reservedSmem.offset0,0x4
